//
// Generated by NVIDIA NVVM Compiler
//
// Compiler Build ID: CL-36424714
// Cuda compilation tools, release 13.0, V13.0.88
// Based on NVVM 20.0.0
//

.version 9.0
.target sm_100
.address_size 64

	// .globl	_Z12d_sum_reduceIyEvPKT_PS0_i
// _ZZ12d_sum_reduceIyEvPKT_PS0_iE5sdata has been demoted

.visible .entry _Z12d_sum_reduceIyEvPKT_PS0_i(
	.param .u64 .ptr .align 1 _Z12d_sum_reduceIyEvPKT_PS0_i_param_0,
	.param .u64 .ptr .align 1 _Z12d_sum_reduceIyEvPKT_PS0_i_param_1,
	.param .u32 _Z12d_sum_reduceIyEvPKT_PS0_i_param_2
)
{
	.reg .pred 	%p<10>;
	.reg .b32 	%r<15>;
	.reg .b64 	%rd<35>;
	// demoted variable
	.shared .align 8 .b8 _ZZ12d_sum_reduceIyEvPKT_PS0_iE5sdata[512];
	ld.param.u64 	%rd4, [_Z12d_sum_reduceIyEvPKT_PS0_i_param_0];
	ld.param.u64 	%rd5, [_Z12d_sum_reduceIyEvPKT_PS0_i_param_1];
	ld.param.u32 	%r8, [_Z12d_sum_reduceIyEvPKT_PS0_i_param_2];
	mov.u32 	%r1, %tid.x;
	mov.u32 	%r2, %ctaid.x;
	shl.b32 	%r9, %r2, 6;
	add.s32 	%r14, %r9, %r1;
	shl.b32 	%r10, %r1, 3;
	mov.u32 	%r11, _ZZ12d_sum_reduceIyEvPKT_PS0_iE5sdata;
	add.s32 	%r4, %r11, %r10;
	mov.b64 	%rd6, 0;
	st.shared.u64 	[%r4], %rd6;
	setp.ge.u32 	%p1, %r14, %r8;
	@%p1 bra 	$L__BB0_4;
	cvta.to.global.u64 	%rd1, %rd4;
	mov.u32 	%r12, %nctaid.x;
	shl.b32 	%r5, %r12, 6;
	mov.b64 	%rd34, 0;
$L__BB0_2:
	mul.wide.u32 	%rd8, %r14, 8;
	add.s64 	%rd9, %rd1, %rd8;
	ld.global.u64 	%rd10, [%rd9];
	add.s32 	%r13, %r14, 32;
	mul.wide.u32 	%rd11, %r13, 8;
	add.s64 	%rd12, %rd1, %rd11;
	ld.global.u64 	%rd13, [%rd12];
	add.s64 	%rd14, %rd13, %rd10;
	add.s64 	%rd34, %rd14, %rd34;
	add.s32 	%r14, %r14, %r5;
	setp.lt.u32 	%p2, %r14, %r8;
	@%p2 bra 	$L__BB0_2;
	st.shared.u64 	[%r4], %rd34;
$L__BB0_4:
	bar.sync 	0;
	setp.gt.u32 	%p3, %r1, 31;
	@%p3 bra 	$L__BB0_17;
	setp.gt.u32 	%p4, %r1, 15;
	@%p4 bra 	$L__BB0_7;
	ld.shared.u64 	%rd15, [%r4+128];
	ld.shared.u64 	%rd16, [%r4];
	add.s64 	%rd17, %rd16, %rd15;
	st.shared.u64 	[%r4], %rd17;
$L__BB0_7:
	bar.warp.sync 	-1;
	setp.gt.u32 	%p5, %r1, 7;
	@%p5 bra 	$L__BB0_9;
	ld.shared.u64 	%rd18, [%r4+64];
	ld.shared.u64 	%rd19, [%r4];
	add.s64 	%rd20, %rd19, %rd18;
	st.shared.u64 	[%r4], %rd20;
$L__BB0_9:
	bar.warp.sync 	-1;
	setp.gt.u32 	%p6, %r1, 3;
	@%p6 bra 	$L__BB0_11;
	ld.shared.u64 	%rd21, [%r4+32];
	ld.shared.u64 	%rd22, [%r4];
	add.s64 	%rd23, %rd22, %rd21;
	st.shared.u64 	[%r4], %rd23;
$L__BB0_11:
	bar.warp.sync 	-1;
	setp.gt.u32 	%p7, %r1, 1;
	@%p7 bra 	$L__BB0_13;
	ld.shared.u64 	%rd24, [%r4+16];
	ld.shared.u64 	%rd25, [%r4];
	add.s64 	%rd26, %rd25, %rd24;
	st.shared.u64 	[%r4], %rd26;
$L__BB0_13:
	bar.warp.sync 	-1;
	setp.ne.s32 	%p8, %r1, 0;
	@%p8 bra 	$L__BB0_15;
	ld.shared.u64 	%rd27, [_ZZ12d_sum_reduceIyEvPKT_PS0_iE5sdata+8];
	ld.shared.u64 	%rd28, [_ZZ12d_sum_reduceIyEvPKT_PS0_iE5sdata];
	add.s64 	%rd29, %rd28, %rd27;
	st.shared.u64 	[_ZZ12d_sum_reduceIyEvPKT_PS0_iE5sdata], %rd29;
$L__BB0_15:
	setp.ne.s32 	%p9, %r1, 0;
	bar.warp.sync 	-1;
	@%p9 bra 	$L__BB0_17;
	ld.shared.u64 	%rd30, [_ZZ12d_sum_reduceIyEvPKT_PS0_iE5sdata];
	cvta.to.global.u64 	%rd31, %rd5;
	mul.wide.u32 	%rd32, %r2, 8;
	add.s64 	%rd33, %rd31, %rd32;
	st.global.u64 	[%rd33], %rd30;
$L__BB0_17:
	ret;

}


// ===== COMPILED SASS (sm_100) =====

	.target	sm_100

	.elftype	@"ET_EXEC"


//--------------------- .note.nv.tkinfo           --------------------------
	.section	.note.nv.tkinfo,"",@"SHT_NOTE"
	.sectionflags	@"SHF_NOTE_NV_TKINFO"
	.tkinfo
        /*0018*/ 	.word	0x00000002
        /*0030*/ 	.string	""
        /*0030*/ 	.string	"ptxas"
        /*0030*/ 	.string	"Cuda compilation tools, release 13.0, V13.0.88"
        /*0030*/ 	.string	"Build cuda_13.0.r13.0/compiler.36424714_0"
        /*0030*/ 	.string	"-arch sm_100 -m 64 "



//--------------------- .note.nv.cuinfo           --------------------------
	.section	.note.nv.cuinfo,"",@"SHT_NOTE"
	.sectionflags	@"SHF_NOTE_NV_CUINFO"
        /*0018*/ 	.short	0x0002
        /*001a*/ 	.short	0x0064
        /*001c*/ 	.short	0x0082
	.zero		2


//--------------------- .nv.info                  --------------------------
	.section	.nv.info,"",@"SHT_CUDA_INFO"
	.align	4


	//----- nvinfo : EIATTR_REGCOUNT
	.align		4
        /*0000*/ 	.byte	0x04, 0x2f
        /*0002*/ 	.short	(.L_1 - .L_0)
	.align		4
.L_0:
        /*0004*/ 	.word	index@(_Z12d_sum_reduceIyEvPKT_PS0_i)
        /*0008*/ 	.word	0x00000012


	//----- nvinfo : EIATTR_FRAME_SIZE
	.align		4
.L_1:
        /*000c*/ 	.byte	0x04, 0x11
        /*000e*/ 	.short	(.L_3 - .L_2)
	.align		4
.L_2:
        /*0010*/ 	.word	index@(_Z12d_sum_reduceIyEvPKT_PS0_i)
        /*0014*/ 	.word	0x00000000


	//----- nvinfo : EIATTR_MIN_STACK_SIZE
	.align		4
.L_3:
        /*0018*/ 	.byte	0x04, 0x12
        /*001a*/ 	.short	(.L_5 - .L_4)
	.align		4
.L_4:
        /*001c*/ 	.word	index@(_Z12d_sum_reduceIyEvPKT_PS0_i)
        /*0020*/ 	.word	0x00000000
.L_5:


//--------------------- .nv.compat                --------------------------
	.section	.nv.compat,"",@"SHT_CUDA_COMPAT_INFO"
	.align	4
        /*0000*/ 	.byte	0x02, 0x09, 0x00, 0x00, 0x02, 0x02, 0x01, 0x00, 0x02, 0x05, 0x05, 0x00, 0x03, 0x07, 0x01, 0x01
        /*0010*/ 	.byte	0x02, 0x03, 0x00, 0x00, 0x02, 0x06, 0x01, 0x00, 0x04, 0x0b, 0x08, 0x00, 0x09, 0x00, 0x00, 0x00
        /*0020*/ 	.byte	0x00, 0x00, 0x00, 0x00


//--------------------- .nv.info._Z12d_sum_reduceIyEvPKT_PS0_i --------------------------
	.section	.nv.info._Z12d_sum_reduceIyEvPKT_PS0_i,"",@"SHT_CUDA_INFO"
	.sectionflags	@""
	.align	4


	//----- nvinfo : EIATTR_CUDA_API_VERSION
	.align		4
        /*0000*/ 	.byte	0x04, 0x37
        /*0002*/ 	.short	(.L_7 - .L_6)
.L_6:
        /*0004*/ 	.word	0x00000082


	//----- nvinfo : EIATTR_KPARAM_INFO
	.align		4
.L_7:
        /*0008*/ 	.byte	0x04, 0x17
        /*000a*/ 	.short	(.L_9 - .L_8)
.L_8:
        /*000c*/ 	.word	0x00000000
        /*0010*/ 	.short	0x0002
        /*0012*/ 	.short	0x0010
        /*0014*/ 	.byte	0x00, 0xf0, 0x11, 0x00


	//----- nvinfo : EIATTR_KPARAM_INFO
	.align		4
.L_9:
        /*0018*/ 	.byte	0x04, 0x17
        /*001a*/ 	.short	(.L_11 - .L_10)
.L_10:
        /*001c*/ 	.word	0x00000000
        /*0020*/ 	.short	0x0001
        /*0022*/ 	.short	0x0008
        /*0024*/ 	.byte	0x00, 0xf5, 0x21, 0x00


	//----- nvinfo : EIATTR_KPARAM_INFO
	.align		4
.L_11:
        /*0028*/ 	.byte	0x04, 0x17
        /*002a*/ 	.short	(.L_13 - .L_12)
.L_12:
        /*002c*/ 	.word	0x00000000
        /*0030*/ 	.short	0x0000
        /*0032*/ 	.short	0x0000
        /*0034*/ 	.byte	0x00, 0xf5, 0x21, 0x00


	//----- nvinfo : EIATTR_SPARSE_MMA_MASK
	.align		4
.L_13:
        /*0038*/ 	.byte	0x03, 0x50
        /*003a*/ 	.short	0x0000


	//----- nvinfo : EIATTR_MAXREG_COUNT
	.align		4
        /*003c*/ 	.byte	0x03, 0x1b
        /*003e*/ 	.short	0x00ff


	//----- nvinfo : EIATTR_NUM_BARRIERS
	.align		4
        /*0040*/ 	.byte	0x02, 0x4c
        /*0042*/ 	.byte	0x01
	.zero		1


	//----- nvinfo : EIATTR_MERCURY_ISA_VERSION
	.align		4
        /*0044*/ 	.byte	0x03, 0x5f
        /*0046*/ 	.short	0x0101


	//----- nvinfo : EIATTR_COOP_GROUP_MASK_REGIDS
	.align		4
        /*0048*/ 	.byte	0x04, 0x29
        /*004a*/ 	.short	(.L_15 - .L_14)


	//   ....[0]....
.L_14:
        /*004c*/ 	.word	0xffffffff


	//   ....[1]....
        /*0050*/ 	.word	0xffffffff


	//   ....[2]....
        /*0054*/ 	.word	0xffffffff


	//   ....[3]....
        /*0058*/ 	.word	0xffffffff


	//   ....[4]....
        /*005c*/ 	.word	0xffffffff


	//----- nvinfo : EIATTR_COOP_GROUP_INSTR_OFFSETS
	.align		4
.L_15:
        /*0060*/ 	.byte	0x04, 0x28
        /*0062*/ 	.short	(.L_17 - .L_16)


	//   ....[0]....
.L_16:
        /*0064*/ 	.word	0x000002d0


	//   ....[1]....
        /*0068*/ 	.word	0x00000340


	//   ....[2]....
        /*006c*/ 	.word	0x000003b0


	//   ....[3]....
        /*0070*/ 	.word	0x00000420


	//   ....[4]....
        /*0074*/ 	.word	0x00000470


	//----- nvinfo : EIATTR_VRC_CTA_INIT_COUNT
	.align		4
.L_17:
        /*0078*/ 	.byte	0x02, 0x4a
	.zero		1
	.zero		1


	//----- nvinfo : EIATTR_EXIT_INSTR_OFFSETS
	.align		4
        /*007c*/ 	.byte	0x04, 0x1c
        /*007e*/ 	.short	(.L_19 - .L_18)


	//   ....[0]....
.L_18:
        /*0080*/ 	.word	0x00000250


	//   ....[1]....
        /*0084*/ 	.word	0x00000480


	//   ....[2]....
        /*0088*/ 	.word	0x000004d0


	//----- nvinfo : EIATTR_CRS_STACK_SIZE
	.align		4
.L_19:
        /*008c*/ 	.byte	0x04, 0x1e
        /*008e*/ 	.short	(.L_21 - .L_20)
.L_20:
        /*0090*/ 	.word	0x00000000


	//----- nvinfo : EIATTR_CBANK_PARAM_SIZE
	.align		4
.L_21:
        /*0094*/ 	.byte	0x03, 0x19
        /*0096*/ 	.short	0x0014


	//----- nvinfo : EIATTR_PARAM_CBANK
	.align		4
        /*0098*/ 	.byte	0x04, 0x0a
        /*009a*/ 	.short	(.L_23 - .L_22)
	.align		4
.L_22:
        /*009c*/ 	.word	index@(.nv.constant0._Z12d_sum_reduceIyEvPKT_PS0_i)
        /*00a0*/ 	.short	0x0380
        /*00a2*/ 	.short	0x0014


	//----- nvinfo : EIATTR_SW_WAR
	.align		4
.L_23:
        /*00a4*/ 	.byte	0x04, 0x36
        /*00a6*/ 	.short	(.L_25 - .L_24)
.L_24:
        /*00a8*/ 	.word	0x00000008
.L_25:


//--------------------- .nv.callgraph             --------------------------
	.section	.nv.callgraph,"",@"SHT_CUDA_CALLGRAPH"
	.align	4
	.sectionentsize	8
	.align		4
        /*0000*/ 	.word	0x00000000
	.align		4
        /*0004*/ 	.word	0xffffffff
	.align		4
        /*0008*/ 	.word	0x00000000
	.align		4
        /*000c*/ 	.word	0xfffffffe
	.align		4
        /*0010*/ 	.word	0x00000000
	.align		4
        /*0014*/ 	.word	0xfffffffd
	.align		4
        /*0018*/ 	.word	0x00000000
	.align		4
        /*001c*/ 	.word	0xfffffffc


//--------------------- .text._Z12d_sum_reduceIyEvPKT_PS0_i --------------------------
	.section	.text._Z12d_sum_reduceIyEvPKT_PS0_i,"ax",@progbits
	.align	128
        .global         _Z12d_sum_reduceIyEvPKT_PS0_i
        .type           _Z12d_sum_reduceIyEvPKT_PS0_i,@function
        .size           _Z12d_sum_reduceIyEvPKT_PS0_i,(.L_x_5 - _Z12d_sum_reduceIyEvPKT_PS0_i)
        .other          _Z12d_sum_reduceIyEvPKT_PS0_i,@"STO_CUDA_ENTRY STV_DEFAULT"
_Z12d_sum_reduceIyEvPKT_PS0_i:
.text._Z12d_sum_reduceIyEvPKT_PS0_i:
[----:B------:R-:W-:Y:S08]  /*0000*/  LDC R1, c[0x0][0x37c] ;  /* 0x0000df00ff017b82 */ /* 0x000ff00000000800 */
[----:B------:R-:W0:Y:S01]  /*0010*/  S2UR UR5, SR_CgaCtaId ;  /* 0x00000000000579c3 */ /* 0x000e220000008800 */
[----:B------:R-:W1:Y:S01]  /*0020*/  S2R R3, SR_TID.X ;  /* 0x0000000000037919 */ /* 0x000e620000002100 */
[----:B------:R-:W-:Y:S01]  /*0030*/  UMOV UR4, 0x400 ;  /* 0x0000040000047882 */ /* 0x000fe20000000000 */
[----:B------:R-:W2:Y:S01]  /*0040*/  LDCU.64 UR6, c[0x0][0x358] ;  /* 0x00006b00ff0677ac */ /* 0x000ea20008000a00 */
[----:B------:R-:W-:Y:S01]  /*0050*/  BSSY.RECONVERGENT B0, `(.L_x_0) ;  /* 0x000001d000007945 */ /* 0x000fe20003800200 */
[----:B------:R-:W3:Y:S01]  /*0060*/  S2R R0, SR_CTAID.X ;  /* 0x0000000000007919 */ /* 0x000ee20000002500 */
[----:B0-----:R-:W-:Y:S01]  /*0070*/  ULEA UR4, UR5, UR4, 0x18 ;  /* 0x0000000405047291 */ /* 0x001fe2000f8ec0ff */
[----:B------:R-:W0:Y:S05]  /*0080*/  LDCU UR5, c[0x0][0x390] ;  /* 0x00007200ff0577ac */ /* 0x000e2a0008000800 */
[----:B-1----:R-:W-:Y:S01]  /*0090*/  LEA R2, R3, UR4, 0x3 ;  /* 0x0000000403027c11 */ /* 0x002fe2000f8e18ff */
[----:B---3--:R-:W-:-:S04]  /*00a0*/  IMAD R4, R0, 0x40, R3 ;  /* 0x0000004000047824 */ /* 0x008fc800078e0203 */
[----:B------:R1:W-:Y:S01]  /*00b0*/  STS.64 [R2], RZ ;  /* 0x000000ff02007388 */ /* 0x0003e20000000a00 */
[----:B0-----:R-:W-:-:S13]  /*00c0*/  ISETP.GE.U32.AND P0, PT, R4, UR5, PT ;  /* 0x0000000504007c0c */ /* 0x001fda000bf06070 */
[----:B-12---:R-:W-:Y:S05]  /*00d0*/  @P0 BRA `(.L_x_1) ;  /* 0x0000000000500947 */ /* 0x006fea0003800000 */
[----:B------:R-:W0:Y:S01]  /*00e0*/  LDC R10, c[0x0][0x370] ;  /* 0x0000dc00ff0a7b82 */ /* 0x000e220000000800 */
[----:B------:R-:W-:Y:S01]  /*00f0*/  BSSY.RECONVERGENT B1, `(.L_x_2) ;  /* 0x000000f000017945 */ /* 0x000fe20003800200 */
[----:B------:R-:W-:Y:S02]  /*0100*/  IMAD.MOV.U32 R11, RZ, RZ, R4 ;  /* 0x000000ffff0b7224 */ /* 0x000fe400078e0004 */
[----:B------:R-:W-:Y:S02]  /*0110*/  IMAD.MOV.U32 R13, RZ, RZ, RZ ;  /* 0x000000ffff0d7224 */ /* 0x000fe400078e00ff */
[----:B------:R-:W-:Y:S02]  /*0120*/  IMAD.MOV.U32 R15, RZ, RZ, RZ ;  /* 0x000000ffff0f7224 */ /* 0x000fe400078e00ff */
[----:B------:R-:W1:Y:S05]  /*0130*/  LDC.64 R8, c[0x0][0x380] ;  /* 0x0000e000ff087b82 */ /* 0x000e6a0000000a00 */
.L_x_3:
[C---:B------:R-:W-:Y:S02]  /*0140*/  VIADD R7, R11.reuse, 0x20 ;  /* 0x000000200b077836 */ /* 0x040fe40000000000 */
[----:B-1----:R-:W-:-:S04]  /*0150*/  IMAD.WIDE.U32 R4, R11, 0x8, R8 ;  /* 0x000000080b047825 */ /* 0x002fc800078e0008 */
[----:B------:R-:W-:Y:S02]  /*0160*/  IMAD.WIDE.U32 R6, R7, 0x8, R8 ;  /* 0x0000000807067825 */ /* 0x000fe400078e0008 */
[----:B------:R-:W2:Y:S04]  /*0170*/  LDG.E.64 R4, desc[UR6][R4.64] ;  /* 0x0000000604047981 */ /* 0x000ea8000c1e1b00 */
[----:B------:R-:W2:Y:S01]  /*0180*/  LDG.E.64 R6, desc[UR6][R6.64] ;  /* 0x0000000606067981 */ /* 0x000ea2000c1e1b00 */
[----:B0-----:R-:W-:-:S05]  /*0190*/  IMAD R11, R10, 0x40, R11 ;  /* 0x000000400a0b7824 */ /* 0x001fca00078e020b */
[----:B------:R-:W-:Y:S02]  /*01a0*/  ISETP.GE.U32.AND P0, PT, R11, UR5, PT ;  /* 0x000000050b007c0c */ /* 0x000fe4000bf06070 */
[----:B--2---:R-:W-:-:S04]  /*01b0*/  IADD3 R13, P1, P2, R13, R6, R4 ;  /* 0x000000060d0d7210 */ /* 0x004fc80007a3e004 */
[----:B------:R-:W-:-:S07]  /*01c0*/  IADD3.X R15, PT, PT, R15, R7, R5, P1, P2 ;  /* 0x000000070f0f7210 */ /* 0x000fce0000fe4405 */
[----:B------:R-:W-:Y:S05]  /*01d0*/  @!P0 BRA `(.L_x_3) ;  /* 0xfffffffc00d88947 */ /* 0x000fea000383ffff */
[----:B------:R-:W-:Y:S05]  /*01e0*/  BSYNC.RECONVERGENT B1 ;  /* 0x0000000000017941 */ /* 0x000fea0003800200 */
.L_x_2:
[----:B------:R-:W-:Y:S02]  /*01f0*/  IMAD.MOV.U32 R4, RZ, RZ, R13 ;  /* 0x000000ffff047224 */ /* 0x000fe400078e000d */
[----:B------:R-:W-:-:S05]  /*0200*/  IMAD.MOV.U32 R5, RZ, RZ, R15 ;  /* 0x000000ffff057224 */ /* 0x000fca00078e000f */
[----:B------:R0:W-:Y:S02]  /*0210*/  STS.64 [R2], R4 ;  /* 0x0000000402007388 */ /* 0x0001e40000000a00 */
.L_x_1:
[----:B------:R-:W-:Y:S05]  /*0220*/  BSYNC.RECONVERGENT B0 ;  /* 0x0000000000007941 */ /* 0x000fea0003800200 */
.L_x_0:
[----:B------:R-:W-:Y:S01]  /*0230*/  BAR.SYNC.DEFER_BLOCKING 0x0 ;  /* 0x0000000000007b1d */ /* 0x000fe20000010000 */
[----:B------:R-:W-:-:S13]  /*0240*/  ISETP.GT.U32.AND P0, PT, R3, 0x1f, PT ;  /* 0x0000001f0300780c */ /* 0x000fda0003f04070 */
[----:B------:R-:W-:Y:S05]  /*0250*/  @P0 EXIT ;  /* 0x000000000000094d */ /* 0x000fea0003800000 */
[C---:B------:R-:W-:Y:S02]  /*0260*/  ISETP.GT.U32.AND P1, PT, R3.reuse, 0xf, PT ;  /* 0x0000000f0300780c */ /* 0x040fe40003f24070 */
[----:B------:R-:W-:-:S11]  /*0270*/  ISETP.GT.U32.AND P0, PT, R3, 0x7, PT ;  /* 0x000000070300780c */ /* 0x000fd60003f04070 */
[----:B0-----:R-:W-:Y:S04]  /*0280*/  @!P1 LDS.64 R4, [R2+0x80] ;  /* 0x0000800002049984 */ /* 0x001fe80000000a00 */
[----:B------:R-:W0:Y:S02]  /*0290*/  @!P1 LDS.64 R6, [R2] ;  /* 0x0000000002069984 */ /* 0x000e240000000a00 */
[----:B0-----:R-:W-:-:S05]  /*02a0*/  @!P1 IADD3 R8, P2, PT, R4, R6, RZ ;  /* 0x0000000604089210 */ /* 0x001fca0007f5e0ff */
[----:B------:R-:W-:-:S05]  /*02b0*/  @!P1 IMAD.X R9, R5, 0x1, R7, P2 ;  /* 0x0000000105099824 */ /* 0x000fca00010e0607 */
[----:B------:R-:W-:Y:S01]  /*02c0*/  @!P1 STS.64 [R2], R8 ;  /* 0x0000000802009388 */ /* 0x000fe20000000a00 */
[----:B------:R-:W-:-:S03]  /*02d0*/  NOP ;  /* 0x0000000000007918 */ /* 0x000fc60000000000 */
[----:B------:R-:W-:Y:S01]  /*02e0*/  @!P0 LDS.64 R4, [R2+0x40] ;  /* 0x0000400002048984 */ /* 0x000fe20000000a00 */
[----:B------:R-:W-:-:S03]  /*02f0*/  ISETP.GT.U32.AND P1, PT, R3, 0x3, PT ;  /* 0x000000030300780c */ /* 0x000fc60003f24070 */
        /* <DEDUP_REMOVED lines=13> */
[----:B------:R-:W-:-:S03]  /*03d0*/  ISETP.NE.AND P1, PT, R3, RZ, PT ;  /* 0x000000ff0300720c */ /* 0x000fc60003f25270 */
[----:B------:R-:W0:Y:S02]  /*03e0*/  @!P0 LDS.64 R6, [R2] ;  /* 0x0000000002068984 */ /* 0x000e240000000a00 */
[----:B0-----:R-:W-:-:S05]  /*03f0*/  @!P0 IADD3 R4, P2, PT, R4, R6, RZ ;  /* 0x0000000604048210 */ /* 0x001fca0007f5e0ff */
[----:B------:R-:W-:-:S05]  /*0400*/  @!P0 IMAD.X R5, R5, 0x1, R7, P2 ;  /* 0x0000000105058824 */ /* 0x000fca00010e0607 */
[----:B------:R-:W-:Y:S01]  /*0410*/  @!P0 STS.64 [R2], R4 ;  /* 0x0000000402008388 */ /* 0x000fe20000000a00 */
[----:B------:R-:W-:-:S03]  /*0420*/  NOP ;  /* 0x0000000000007918 */ /* 0x000fc60000000000 */
[----:B------:R-:W0:Y:S02]  /*0430*/  @!P1 LDS.128 R12, [UR4] ;  /* 0x00000004ff0c9984 */ /* 0x000e240008000c00 */
[----:B0-----:R-:W-:-:S05]  /*0440*/  @!P1 IADD3 R6, P0, PT, R14, R12, RZ ;  /* 0x0000000c0e069210 */ /* 0x001fca0007f1e0ff */
[----:B------:R-:W-:-:S05]  /*0450*/  @!P1 IMAD.X R7, R15, 0x1, R13, P0 ;  /* 0x000000010f079824 */ /* 0x000fca00000e060d */
[----:B------:R0:W-:Y:S01]  /*0460*/  @!P1 STS.64 [UR4], R6 ;  /* 0x00000006ff009988 */ /* 0x0001e20008000a04 */
[----:B------:R-:W-:Y:S01]  /*0470*/  NOP ;  /* 0x0000000000007918 */ /* 0x000fe20000000000 */
[----:B------:R-:W-:Y:S05]  /*0480*/  @P1 EXIT ;  /* 0x000000000000194d */ /* 0x000fea0003800000 */
[----:B------:R-:W1:Y:S01]  /*0490*/  LDS.64 R2, [UR4] ;  /* 0x00000004ff027984 */ /* 0x000e620008000a00 */
[----:B------:R-:W2:Y:S02]  /*04a0*/  LDC.64 R4, c[0x0][0x388] ;  /* 0x0000e200ff047b82 */ /* 0x000ea40000000a00 */
[----:B--2---:R-:W-:-:S05]  /*04b0*/  IMAD.WIDE.U32 R4, R0, 0x8, R4 ;  /* 0x0000000800047825 */ /* 0x004fca00078e0004 */
[----:B-1----:R-:W-:Y:S01]  /*04c0*/  STG.E.64 desc[UR6][R4.64], R2 ;  /* 0x0000000204007986 */ /* 0x002fe2000c101b06 */
[----:B------:R-:W-:Y:S05]  /*04d0*/  EXIT ;  /* 0x000000000000794d */ /* 0x000fea0003800000 */
.L_x_4:
[----:B------:R-:W-:-:S00]  /*04e0*/  BRA `(.L_x_4) ;  /* 0xfffffffc00fc7947 */ /* 0x000fc0000383ffff */
[----:B------:R-:W-:-:S00]  /*04f0*/  NOP ;  /* 0x0000000000007918 */ /* 0x000fc00000000000 */
        /* <DEDUP_REMOVED lines=8> */
.L_x_5:


//--------------------- .nv.shared._Z12d_sum_reduceIyEvPKT_PS0_i --------------------------
	.section	.nv.shared._Z12d_sum_reduceIyEvPKT_PS0_i,"aw",@nobits
	.sectionflags	@""
	.align	8
.nv.shared._Z12d_sum_reduceIyEvPKT_PS0_i:
	.zero		1536


//--------------------- .nv.shared.reserved.0     --------------------------
	.section	.nv.shared.reserved.0,"aw",@nobits
	.weak		__nv_reservedSMEM_offset_0_alias
	.size		__nv_reservedSMEM_offset_0_alias, 0, 64
	.other		__nv_reservedSMEM_offset_0_alias,@"STO_CUDA_RESERVED_SHARED STV_DEFAULT"
__nv_reservedSMEM_offset_0_alias:
	.zero		0
	.zero		64


//--------------------- .nv.constant0._Z12d_sum_reduceIyEvPKT_PS0_i --------------------------
	.section	.nv.constant0._Z12d_sum_reduceIyEvPKT_PS0_i,"a",@progbits
	.sectionflags	@""
	.align	4
.nv.constant0._Z12d_sum_reduceIyEvPKT_PS0_i:
	.zero		916


//--------------------- SYMBOLS --------------------------

	.type		.nv.reservedSmem.offset0,@object
	.size		.nv.reservedSmem.offset0,0x4
	.type		.nv.reservedSmem.cap,@object
	.size		.nv.reservedSmem.cap,0x4
